//
// Generated by NVIDIA NVVM Compiler
//
// Compiler Build ID: CL-36424714
// Cuda compilation tools, release 13.0, V13.0.88
// Based on NVVM 20.0.0
//

.version 9.0
.target sm_100
.address_size 64

	// .globl	_Z9matrixAddPiS_S_i

.visible .entry _Z9matrixAddPiS_S_i(
	.param .u64 .ptr .align 1 _Z9matrixAddPiS_S_i_param_0,
	.param .u64 .ptr .align 1 _Z9matrixAddPiS_S_i_param_1,
	.param .u64 .ptr .align 1 _Z9matrixAddPiS_S_i_param_2,
	.param .u32 _Z9matrixAddPiS_S_i_param_3
)
{
	.reg .pred 	%p<2>;
	.reg .b32 	%r<15>;
	.reg .b64 	%rd<11>;

	ld.param.u64 	%rd1, [_Z9matrixAddPiS_S_i_param_0];
	ld.param.u64 	%rd2, [_Z9matrixAddPiS_S_i_param_1];
	ld.param.u64 	%rd3, [_Z9matrixAddPiS_S_i_param_2];
	ld.param.u32 	%r3, [_Z9matrixAddPiS_S_i_param_3];
	mov.u32 	%r4, %ctaid.y;
	mov.u32 	%r5, %ntid.y;
	mov.u32 	%r6, %tid.y;
	mad.lo.s32 	%r1, %r4, %r5, %r6;
	mov.u32 	%r7, %ctaid.x;
	mov.u32 	%r8, %ntid.x;
	mov.u32 	%r9, %tid.x;
	mad.lo.s32 	%r2, %r7, %r8, %r9;
	max.s32 	%r10, %r1, %r2;
	setp.ge.s32 	%p1, %r10, %r3;
	@%p1 bra 	$L__BB0_2;
	cvta.to.global.u64 	%rd4, %rd1;
	cvta.to.global.u64 	%rd5, %rd2;
	cvta.to.global.u64 	%rd6, %rd3;
	mad.lo.s32 	%r11, %r3, %r1, %r2;
	mul.wide.s32 	%rd7, %r11, 4;
	add.s64 	%rd8, %rd4, %rd7;
	ld.global.u32 	%r12, [%rd8];
	add.s64 	%rd9, %rd5, %rd7;
	ld.global.u32 	%r13, [%rd9];
	add.s32 	%r14, %r13, %r12;
	add.s64 	%rd10, %rd6, %rd7;
	st.global.u32 	[%rd10], %r14;
$L__BB0_2:
	ret;

}


// ===== COMPILED SASS (sm_100) =====

	.target	sm_100

	.elftype	@"ET_EXEC"


//--------------------- .note.nv.tkinfo           --------------------------
	.section	.note.nv.tkinfo,"",@"SHT_NOTE"
	.sectionflags	@"SHF_NOTE_NV_TKINFO"
	.tkinfo
        /*0018*/ 	.word	0x00000002
        /*0030*/ 	.string	""
        /*0030*/ 	.string	"ptxas"
        /*0030*/ 	.string	"Cuda compilation tools, release 13.0, V13.0.88"
        /*0030*/ 	.string	"Build cuda_13.0.r13.0/compiler.36424714_0"
        /*0030*/ 	.string	"-arch sm_100 -m 64 "



//--------------------- .note.nv.cuinfo           --------------------------
	.section	.note.nv.cuinfo,"",@"SHT_NOTE"
	.sectionflags	@"SHF_NOTE_NV_CUINFO"
        /*0018*/ 	.short	0x0002
        /*001a*/ 	.short	0x0064
        /*001c*/ 	.short	0x0082
	.zero		2


//--------------------- .nv.info                  --------------------------
	.section	.nv.info,"",@"SHT_CUDA_INFO"
	.align	4


	//----- nvinfo : EIATTR_REGCOUNT
	.align		4
        /*0000*/ 	.byte	0x04, 0x2f
        /*0002*/ 	.short	(.L_1 - .L_0)
	.align		4
.L_0:
        /*0004*/ 	.word	index@(_Z9matrixAddPiS_S_i)
        /*0008*/ 	.word	0x0000000c


	//----- nvinfo : EIATTR_FRAME_SIZE
	.align		4
.L_1:
        /*000c*/ 	.byte	0x04, 0x11
        /*000e*/ 	.short	(.L_3 - .L_2)
	.align		4
.L_2:
        /*0010*/ 	.word	index@(_Z9matrixAddPiS_S_i)
        /*0014*/ 	.word	0x00000000


	//----- nvinfo : EIATTR_MIN_STACK_SIZE
	.align		4
.L_3:
        /*0018*/ 	.byte	0x04, 0x12
        /*001a*/ 	.short	(.L_5 - .L_4)
	.align		4
.L_4:
        /*001c*/ 	.word	index@(_Z9matrixAddPiS_S_i)
        /*0020*/ 	.word	0x00000000
.L_5:


//--------------------- .nv.compat                --------------------------
	.section	.nv.compat,"",@"SHT_CUDA_COMPAT_INFO"
	.align	4
        /*0000*/ 	.byte	0x02, 0x09, 0x00, 0x00, 0x02, 0x02, 0x01, 0x00, 0x02, 0x05, 0x05, 0x00, 0x03, 0x07, 0x01, 0x01
        /*0010*/ 	.byte	0x02, 0x03, 0x00, 0x00, 0x02, 0x06, 0x01, 0x00, 0x04, 0x0b, 0x08, 0x00, 0x09, 0x00, 0x00, 0x00
        /*0020*/ 	.byte	0x00, 0x00, 0x00, 0x00


//--------------------- .nv.info._Z9matrixAddPiS_S_i --------------------------
	.section	.nv.info._Z9matrixAddPiS_S_i,"",@"SHT_CUDA_INFO"
	.sectionflags	@""
	.align	4


	//----- nvinfo : EIATTR_CUDA_API_VERSION
	.align		4
        /*0000*/ 	.byte	0x04, 0x37
        /*0002*/ 	.short	(.L_7 - .L_6)
.L_6:
        /*0004*/ 	.word	0x00000082


	//----- nvinfo : EIATTR_KPARAM_INFO
	.align		4
.L_7:
        /*0008*/ 	.byte	0x04, 0x17
        /*000a*/ 	.short	(.L_9 - .L_8)
.L_8:
        /*000c*/ 	.word	0x00000000
        /*0010*/ 	.short	0x0003
        /*0012*/ 	.short	0x0018
        /*0014*/ 	.byte	0x00, 0xf0, 0x11, 0x00


	//----- nvinfo : EIATTR_KPARAM_INFO
	.align		4
.L_9:
        /*0018*/ 	.byte	0x04, 0x17
        /*001a*/ 	.short	(.L_11 - .L_10)
.L_10:
        /*001c*/ 	.word	0x00000000
        /*0020*/ 	.short	0x0002
        /*0022*/ 	.short	0x0010
        /*0024*/ 	.byte	0x00, 0xf5, 0x21, 0x00


	//----- nvinfo : EIATTR_KPARAM_INFO
	.align		4
.L_11:
        /*0028*/ 	.byte	0x04, 0x17
        /*002a*/ 	.short	(.L_13 - .L_12)
.L_12:
        /*002c*/ 	.word	0x00000000
        /*0030*/ 	.short	0x0001
        /*0032*/ 	.short	0x0008
        /*0034*/ 	.byte	0x00, 0xf5, 0x21, 0x00


	//----- nvinfo : EIATTR_KPARAM_INFO
	.align		4
.L_13:
        /*0038*/ 	.byte	0x04, 0x17
        /*003a*/ 	.short	(.L_15 - .L_14)
.L_14:
        /*003c*/ 	.word	0x00000000
        /*0040*/ 	.short	0x0000
        /*0042*/ 	.short	0x0000
        /*0044*/ 	.byte	0x00, 0xf5, 0x21, 0x00


	//----- nvinfo : EIATTR_SPARSE_MMA_MASK
	.align		4
.L_15:
        /*0048*/ 	.byte	0x03, 0x50
        /*004a*/ 	.short	0x0000


	//----- nvinfo : EIATTR_MAXREG_COUNT
	.align		4
        /*004c*/ 	.byte	0x03, 0x1b
        /*004e*/ 	.short	0x00ff


	//----- nvinfo : EIATTR_MERCURY_ISA_VERSION
	.align		4
        /*0050*/ 	.byte	0x03, 0x5f
        /*0052*/ 	.short	0x0101


	//----- nvinfo : EIATTR_VRC_CTA_INIT_COUNT
	.align		4
        /*0054*/ 	.byte	0x02, 0x4a
	.zero		1
	.zero		1


	//----- nvinfo : EIATTR_EXIT_INSTR_OFFSETS
	.align		4
        /*0058*/ 	.byte	0x04, 0x1c
        /*005a*/ 	.short	(.L_17 - .L_16)


	//   ....[0]....
.L_16:
        /*005c*/ 	.word	0x000000c0


	//   ....[1]....
        /*0060*/ 	.word	0x00000190


	//----- nvinfo : EIATTR_CBANK_PARAM_SIZE
	.align		4
.L_17:
        /*0064*/ 	.byte	0x03, 0x19
        /*0066*/ 	.short	0x001c


	//----- nvinfo : EIATTR_PARAM_CBANK
	.align		4
        /*0068*/ 	.byte	0x04, 0x0a
        /*006a*/ 	.short	(.L_19 - .L_18)
	.align		4
.L_18:
        /*006c*/ 	.word	index@(.nv.constant0._Z9matrixAddPiS_S_i)
        /*0070*/ 	.short	0x0380
        /*0072*/ 	.short	0x001c


	//----- nvinfo : EIATTR_SW_WAR
	.align		4
.L_19:
        /*0074*/ 	.byte	0x04, 0x36
        /*0076*/ 	.short	(.L_21 - .L_20)
.L_20:
        /*0078*/ 	.word	0x00000008
.L_21:


//--------------------- .nv.callgraph             --------------------------
	.section	.nv.callgraph,"",@"SHT_CUDA_CALLGRAPH"
	.align	4
	.sectionentsize	8
	.align		4
        /*0000*/ 	.word	0x00000000
	.align		4
        /*0004*/ 	.word	0xffffffff
	.align		4
        /*0008*/ 	.word	0x00000000
	.align		4
        /*000c*/ 	.word	0xfffffffe
	.align		4
        /*0010*/ 	.word	0x00000000
	.align		4
        /*0014*/ 	.word	0xfffffffd
	.align		4
        /*0018*/ 	.word	0x00000000
	.align		4
        /*001c*/ 	.word	0xfffffffc


//--------------------- .text._Z9matrixAddPiS_S_i --------------------------
	.section	.text._Z9matrixAddPiS_S_i,"ax",@progbits
	.align	128
        .global         _Z9matrixAddPiS_S_i
        .type           _Z9matrixAddPiS_S_i,@function
        .size           _Z9matrixAddPiS_S_i,(.L_x_1 - _Z9matrixAddPiS_S_i)
        .other          _Z9matrixAddPiS_S_i,@"STO_CUDA_ENTRY STV_DEFAULT"
_Z9matrixAddPiS_S_i:
.text._Z9matrixAddPiS_S_i:
[----:B------:R-:W-:Y:S01]  /*0000*/  LDC R1, c[0x0][0x37c] ;  /* 0x0000df00ff017b82 */ /* 0x000fe20000000800 */
[----:B------:R-:W0:Y:S07]  /*0010*/  S2R R3, SR_TID.Y ;  /* 0x0000000000037919 */ /* 0x000e2e0000002200 */
[----:B------:R-:W0:Y:S01]  /*0020*/  LDC R0, c[0x0][0x364] ;  /* 0x0000d900ff007b82 */ /* 0x000e220000000800 */
[----:B------:R-:W1:Y:S01]  /*0030*/  LDCU UR6, c[0x0][0x398] ;  /* 0x00007300ff0677ac */ /* 0x000e620008000800 */
[----:B------:R-:W2:Y:S06]  /*0040*/  S2R R2, SR_TID.X ;  /* 0x0000000000027919 */ /* 0x000eac0000002100 */
[----:B------:R-:W0:Y:S08]  /*0050*/  S2UR UR4, SR_CTAID.Y ;  /* 0x00000000000479c3 */ /* 0x000e300000002600 */
[----:B------:R-:W2:Y:S08]  /*0060*/  S2UR UR5, SR_CTAID.X ;  /* 0x00000000000579c3 */ /* 0x000eb00000002500 */
[----:B------:R-:W2:Y:S01]  /*0070*/  LDC R7, c[0x0][0x360] ;  /* 0x0000d800ff077b82 */ /* 0x000ea20000000800 */
[----:B0-----:R-:W-:-:S02]  /*0080*/  IMAD R0, R0, UR4, R3 ;  /* 0x0000000400007c24 */ /* 0x001fc4000f8e0203 */
[----:B--2---:R-:W-:-:S05]  /*0090*/  IMAD R7, R7, UR5, R2 ;  /* 0x0000000507077c24 */ /* 0x004fca000f8e0202 */
[----:B------:R-:W-:-:S04]  /*00a0*/  VIMNMX R2, PT, PT, R0, R7, !PT ;  /* 0x0000000700027248 */ /* 0x000fc80007fe0100 */
[----:B-1----:R-:W-:-:S13]  /*00b0*/  ISETP.GE.AND P0, PT, R2, UR6, PT ;  /* 0x0000000602007c0c */ /* 0x002fda000bf06270 */
[----:B------:R-:W-:Y:S05]  /*00c0*/  @P0 EXIT ;  /* 0x000000000000094d */ /* 0x000fea0003800000 */
[----:B------:R-:W0:Y:S01]  /*00d0*/  LDC.64 R2, c[0x0][0x380] ;  /* 0x0000e000ff027b82 */ /* 0x000e220000000a00 */
[----:B------:R-:W1:Y:S01]  /*00e0*/  LDCU.64 UR4, c[0x0][0x358] ;  /* 0x00006b00ff0477ac */ /* 0x000e620008000a00 */
[----:B------:R-:W-:-:S06]  /*00f0*/  IMAD R9, R0, UR6, R7 ;  /* 0x0000000600097c24 */ /* 0x000fcc000f8e0207 */
[----:B------:R-:W2:Y:S08]  /*0100*/  LDC.64 R4, c[0x0][0x388] ;  /* 0x0000e200ff047b82 */ /* 0x000eb00000000a00 */
[----:B------:R-:W3:Y:S01]  /*0110*/  LDC.64 R6, c[0x0][0x390] ;  /* 0x0000e400ff067b82 */ /* 0x000ee20000000a00 */
[----:B0-----:R-:W-:-:S06]  /*0120*/  IMAD.WIDE R2, R9, 0x4, R2 ;  /* 0x0000000409027825 */ /* 0x001fcc00078e0202 */
[----:B-1----:R-:W4:Y:S01]  /*0130*/  LDG.E R2, desc[UR4][R2.64] ;  /* 0x0000000402027981 */ /* 0x002f22000c1e1900 */
[----:B--2---:R-:W-:-:S06]  /*0140*/  IMAD.WIDE R4, R9, 0x4, R4 ;  /* 0x0000000409047825 */ /* 0x004fcc00078e0204 */
[----:B------:R-:W4:Y:S01]  /*0150*/  LDG.E R5, desc[UR4][R4.64] ;  /* 0x0000000404057981 */ /* 0x000f22000c1e1900 */
[----:B---3--:R-:W-:Y:S01]  /*0160*/  IMAD.WIDE R6, R9, 0x4, R6 ;  /* 0x0000000409067825 */ /* 0x008fe200078e0206 */
[----:B----4-:R-:W-:-:S05]  /*0170*/  IADD3 R9, PT, PT, R2, R5, RZ ;  /* 0x0000000502097210 */ /* 0x010fca0007ffe0ff */
[----:B------:R-:W-:Y:S01]  /*0180*/  STG.E desc[UR4][R6.64], R9 ;  /* 0x0000000906007986 */ /* 0x000fe2000c101904 */
[----:B------:R-:W-:Y:S05]  /*0190*/  EXIT ;  /* 0x000000000000794d */ /* 0x000fea0003800000 */
.L_x_0:
[----:B------:R-:W-:-:S00]  /*01a0*/  BRA `(.L_x_0) ;  /* 0xfffffffc00fc7947 */ /* 0x000fc0000383ffff */
[----:B------:R-:W-:-:S00]  /*01b0*/  NOP ;  /* 0x0000000000007918 */ /* 0x000fc00000000000 */
        /* <DEDUP_REMOVED lines=12> */
.L_x_1:


//--------------------- .nv.shared.reserved.0     --------------------------
	.section	.nv.shared.reserved.0,"aw",@nobits
	.weak		__nv_reservedSMEM_offset_0_alias
	.size		__nv_reservedSMEM_offset_0_alias, 0, 64
	.other		__nv_reservedSMEM_offset_0_alias,@"STO_CUDA_RESERVED_SHARED STV_DEFAULT"
__nv_reservedSMEM_offset_0_alias:
	.zero		0
	.zero		64


//--------------------- .nv.constant0._Z9matrixAddPiS_S_i --------------------------
	.section	.nv.constant0._Z9matrixAddPiS_S_i,"a",@progbits
	.sectionflags	@""
	.align	4
.nv.constant0._Z9matrixAddPiS_S_i:
	.zero		924


//--------------------- SYMBOLS --------------------------

	.type		.nv.reservedSmem.offset0,@object
	.size		.nv.reservedSmem.offset0,0x4
